//
// Generated by NVIDIA NVVM Compiler
//
// Compiler Build ID: CL-36424714
// Cuda compilation tools, release 13.0, V13.0.88
// Based on NVVM 20.0.0
//

.version 9.0
.target sm_100
.address_size 64

	// .globl	_Z12MatMulKernel6MatrixS_S_

.visible .entry _Z12MatMulKernel6MatrixS_S_(
	.param .align 8 .b8 _Z12MatMulKernel6MatrixS_S__param_0[16],
	.param .align 8 .b8 _Z12MatMulKernel6MatrixS_S__param_1[16],
	.param .align 8 .b8 _Z12MatMulKernel6MatrixS_S__param_2[16]
)
{
	.reg .pred 	%p<10>;
	.reg .b32 	%r<42>;
	.reg .b64 	%rd<53>;
	.reg .b64 	%fd<68>;

	ld.param.u64 	%rd6, [_Z12MatMulKernel6MatrixS_S__param_2+8];
	ld.param.u32 	%r2, [_Z12MatMulKernel6MatrixS_S__param_1];
	ld.param.u32 	%r1, [_Z12MatMulKernel6MatrixS_S__param_0];
	ld.param.u64 	%rd7, [_Z12MatMulKernel6MatrixS_S__param_1+8];
	ld.param.u64 	%rd8, [_Z12MatMulKernel6MatrixS_S__param_0+8];
	ld.param.v2.u32 	{%r20, %r21}, [_Z12MatMulKernel6MatrixS_S__param_2];
	cvta.to.global.u64 	%rd1, %rd8;
	cvta.to.global.u64 	%rd2, %rd7;
	mov.u32 	%r22, %ctaid.y;
	mov.u32 	%r23, %ntid.y;
	mov.u32 	%r24, %tid.y;
	mad.lo.s32 	%r3, %r22, %r23, %r24;
	mov.u32 	%r25, %ctaid.x;
	mov.u32 	%r26, %ntid.x;
	mov.u32 	%r27, %tid.x;
	mad.lo.s32 	%r4, %r25, %r26, %r27;
	setp.lt.s32 	%p1, %r1, 1;
	mov.f64 	%fd67, 0d0000000000000000;
	@%p1 bra 	$L__BB0_12;
	mul.lo.s32 	%r5, %r1, %r3;
	and.b32  	%r6, %r1, 7;
	setp.lt.u32 	%p2, %r1, 8;
	mov.b32 	%r40, 0;
	mov.f64 	%fd67, 0d0000000000000000;
	@%p2 bra 	$L__BB0_4;
	and.b32  	%r40, %r1, 2147483640;
	neg.s32 	%r38, %r40;
	shl.b32 	%r9, %r2, 3;
	mul.wide.u32 	%rd9, %r5, 8;
	add.s64 	%rd10, %rd9, %rd1;
	add.s64 	%rd52, %rd10, 32;
	mov.f64 	%fd67, 0d0000000000000000;
	mul.wide.s32 	%rd13, %r2, 8;
	mov.u32 	%r37, %r4;
$L__BB0_3:
	.pragma "nounroll";
	ld.global.f64 	%fd17, [%rd52+-32];
	mul.wide.s32 	%rd11, %r37, 8;
	add.s64 	%rd12, %rd2, %rd11;
	ld.global.f64 	%fd18, [%rd12];
	fma.rn.f64 	%fd19, %fd17, %fd18, %fd67;
	ld.global.f64 	%fd20, [%rd52+-24];
	add.s64 	%rd14, %rd12, %rd13;
	ld.global.f64 	%fd21, [%rd14];
	fma.rn.f64 	%fd22, %fd20, %fd21, %fd19;
	ld.global.f64 	%fd23, [%rd52+-16];
	add.s64 	%rd15, %rd14, %rd13;
	ld.global.f64 	%fd24, [%rd15];
	fma.rn.f64 	%fd25, %fd23, %fd24, %fd22;
	ld.global.f64 	%fd26, [%rd52+-8];
	add.s64 	%rd16, %rd15, %rd13;
	ld.global.f64 	%fd27, [%rd16];
	fma.rn.f64 	%fd28, %fd26, %fd27, %fd25;
	ld.global.f64 	%fd29, [%rd52];
	add.s64 	%rd17, %rd16, %rd13;
	ld.global.f64 	%fd30, [%rd17];
	fma.rn.f64 	%fd31, %fd29, %fd30, %fd28;
	ld.global.f64 	%fd32, [%rd52+8];
	add.s64 	%rd18, %rd17, %rd13;
	ld.global.f64 	%fd33, [%rd18];
	fma.rn.f64 	%fd34, %fd32, %fd33, %fd31;
	ld.global.f64 	%fd35, [%rd52+16];
	add.s64 	%rd19, %rd18, %rd13;
	ld.global.f64 	%fd36, [%rd19];
	fma.rn.f64 	%fd37, %fd35, %fd36, %fd34;
	ld.global.f64 	%fd38, [%rd52+24];
	add.s64 	%rd20, %rd19, %rd13;
	ld.global.f64 	%fd39, [%rd20];
	fma.rn.f64 	%fd67, %fd38, %fd39, %fd37;
	add.s32 	%r38, %r38, 8;
	add.s32 	%r37, %r37, %r9;
	add.s64 	%rd52, %rd52, 64;
	setp.ne.s32 	%p3, %r38, 0;
	@%p3 bra 	$L__BB0_3;
$L__BB0_4:
	setp.eq.s32 	%p4, %r6, 0;
	@%p4 bra 	$L__BB0_12;
	and.b32  	%r15, %r1, 3;
	setp.lt.u32 	%p5, %r6, 4;
	@%p5 bra 	$L__BB0_7;
	add.s32 	%r29, %r40, %r5;
	mul.wide.u32 	%rd21, %r29, 8;
	add.s64 	%rd22, %rd1, %rd21;
	ld.global.f64 	%fd41, [%rd22];
	mad.lo.s32 	%r30, %r40, %r2, %r4;
	mul.wide.s32 	%rd23, %r30, 8;
	add.s64 	%rd24, %rd2, %rd23;
	ld.global.f64 	%fd42, [%rd24];
	fma.rn.f64 	%fd43, %fd41, %fd42, %fd67;
	cvt.u64.u32 	%rd25, %r5;
	cvt.u64.u32 	%rd26, %r40;
	add.s64 	%rd27, %rd26, %rd25;
	shl.b64 	%rd28, %rd27, 3;
	add.s64 	%rd29, %rd1, %rd28;
	ld.global.f64 	%fd44, [%rd29+8];
	mul.wide.s32 	%rd30, %r2, 8;
	add.s64 	%rd31, %rd24, %rd30;
	ld.global.f64 	%fd45, [%rd31];
	fma.rn.f64 	%fd46, %fd44, %fd45, %fd43;
	ld.global.f64 	%fd47, [%rd29+16];
	add.s64 	%rd32, %rd31, %rd30;
	ld.global.f64 	%fd48, [%rd32];
	fma.rn.f64 	%fd49, %fd47, %fd48, %fd46;
	ld.global.f64 	%fd50, [%rd29+24];
	add.s64 	%rd33, %rd32, %rd30;
	ld.global.f64 	%fd51, [%rd33];
	fma.rn.f64 	%fd67, %fd50, %fd51, %fd49;
	add.s32 	%r40, %r40, 4;
$L__BB0_7:
	setp.eq.s32 	%p6, %r15, 0;
	@%p6 bra 	$L__BB0_12;
	setp.eq.s32 	%p7, %r15, 1;
	@%p7 bra 	$L__BB0_10;
	add.s32 	%r31, %r40, %r5;
	mul.wide.u32 	%rd34, %r31, 8;
	add.s64 	%rd35, %rd1, %rd34;
	ld.global.f64 	%fd53, [%rd35];
	mad.lo.s32 	%r32, %r40, %r2, %r4;
	mul.wide.s32 	%rd36, %r32, 8;
	add.s64 	%rd37, %rd2, %rd36;
	ld.global.f64 	%fd54, [%rd37];
	fma.rn.f64 	%fd55, %fd53, %fd54, %fd67;
	cvt.u64.u32 	%rd38, %r5;
	cvt.u64.u32 	%rd39, %r40;
	add.s64 	%rd40, %rd39, %rd38;
	shl.b64 	%rd41, %rd40, 3;
	add.s64 	%rd42, %rd1, %rd41;
	ld.global.f64 	%fd56, [%rd42+8];
	mul.wide.s32 	%rd43, %r2, 8;
	add.s64 	%rd44, %rd37, %rd43;
	ld.global.f64 	%fd57, [%rd44];
	fma.rn.f64 	%fd67, %fd56, %fd57, %fd55;
	add.s32 	%r40, %r40, 2;
$L__BB0_10:
	and.b32  	%r33, %r1, 1;
	setp.eq.b32 	%p8, %r33, 1;
	not.pred 	%p9, %p8;
	@%p9 bra 	$L__BB0_12;
	add.s32 	%r34, %r40, %r5;
	mul.wide.u32 	%rd45, %r34, 8;
	add.s64 	%rd46, %rd1, %rd45;
	ld.global.f64 	%fd58, [%rd46];
	mad.lo.s32 	%r35, %r40, %r2, %r4;
	mul.wide.s32 	%rd47, %r35, 8;
	add.s64 	%rd48, %rd2, %rd47;
	ld.global.f64 	%fd59, [%rd48];
	fma.rn.f64 	%fd67, %fd58, %fd59, %fd67;
$L__BB0_12:
	cvta.to.global.u64 	%rd49, %rd6;
	mad.lo.s32 	%r36, %r20, %r3, %r4;
	mul.wide.s32 	%rd50, %r36, 8;
	add.s64 	%rd51, %rd49, %rd50;
	st.global.f64 	[%rd51], %fd67;
	ret;

}


// ===== COMPILED SASS (sm_100) =====

	.target	sm_100

	.elftype	@"ET_EXEC"


//--------------------- .note.nv.tkinfo           --------------------------
	.section	.note.nv.tkinfo,"",@"SHT_NOTE"
	.sectionflags	@"SHF_NOTE_NV_TKINFO"
	.tkinfo
        /*0018*/ 	.word	0x00000002
        /*0030*/ 	.string	""
        /*0030*/ 	.string	"ptxas"
        /*0030*/ 	.string	"Cuda compilation tools, release 13.0, V13.0.88"
        /*0030*/ 	.string	"Build cuda_13.0.r13.0/compiler.36424714_0"
        /*0030*/ 	.string	"-arch sm_100 -m 64 "



//--------------------- .note.nv.cuinfo           --------------------------
	.section	.note.nv.cuinfo,"",@"SHT_NOTE"
	.sectionflags	@"SHF_NOTE_NV_CUINFO"
        /*0018*/ 	.short	0x0002
        /*001a*/ 	.short	0x0064
        /*001c*/ 	.short	0x0082
	.zero		2


//--------------------- .nv.info                  --------------------------
	.section	.nv.info,"",@"SHT_CUDA_INFO"
	.align	4


	//----- nvinfo : EIATTR_REGCOUNT
	.align		4
        /*0000*/ 	.byte	0x04, 0x2f
        /*0002*/ 	.short	(.L_1 - .L_0)
	.align		4
.L_0:
        /*0004*/ 	.word	index@(_Z12MatMulKernel6MatrixS_S_)
        /*0008*/ 	.word	0x00000020


	//----- nvinfo : EIATTR_FRAME_SIZE
	.align		4
.L_1:
        /*000c*/ 	.byte	0x04, 0x11
        /*000e*/ 	.short	(.L_3 - .L_2)
	.align		4
.L_2:
        /*0010*/ 	.word	index@(_Z12MatMulKernel6MatrixS_S_)
        /*0014*/ 	.word	0x00000000


	//----- nvinfo : EIATTR_MIN_STACK_SIZE
	.align		4
.L_3:
        /*0018*/ 	.byte	0x04, 0x12
        /*001a*/ 	.short	(.L_5 - .L_4)
	.align		4
.L_4:
        /*001c*/ 	.word	index@(_Z12MatMulKernel6MatrixS_S_)
        /*0020*/ 	.word	0x00000000
.L_5:


//--------------------- .nv.compat                --------------------------
	.section	.nv.compat,"",@"SHT_CUDA_COMPAT_INFO"
	.align	4
        /*0000*/ 	.byte	0x02, 0x09, 0x00, 0x00, 0x02, 0x02, 0x01, 0x00, 0x02, 0x05, 0x05, 0x00, 0x03, 0x07, 0x01, 0x01
        /*0010*/ 	.byte	0x02, 0x03, 0x00, 0x00, 0x02, 0x06, 0x01, 0x00, 0x04, 0x0b, 0x08, 0x00, 0x01, 0x00, 0x00, 0x00
        /*0020*/ 	.byte	0x00, 0x00, 0x00, 0x00


//--------------------- .nv.info._Z12MatMulKernel6MatrixS_S_ --------------------------
	.section	.nv.info._Z12MatMulKernel6MatrixS_S_,"",@"SHT_CUDA_INFO"
	.sectionflags	@""
	.align	4


	//----- nvinfo : EIATTR_CUDA_API_VERSION
	.align		4
        /*0000*/ 	.byte	0x04, 0x37
        /*0002*/ 	.short	(.L_7 - .L_6)
.L_6:
        /*0004*/ 	.word	0x00000082


	//----- nvinfo : EIATTR_KPARAM_INFO
	.align		4
.L_7:
        /*0008*/ 	.byte	0x04, 0x17
        /*000a*/ 	.short	(.L_9 - .L_8)
.L_8:
        /*000c*/ 	.word	0x00000000
        /*0010*/ 	.short	0x0002
        /*0012*/ 	.short	0x0020
        /*0014*/ 	.byte	0x00, 0xf0, 0x41, 0x00


	//----- nvinfo : EIATTR_KPARAM_INFO
	.align		4
.L_9:
        /*0018*/ 	.byte	0x04, 0x17
        /*001a*/ 	.short	(.L_11 - .L_10)
.L_10:
        /*001c*/ 	.word	0x00000000
        /*0020*/ 	.short	0x0001
        /*0022*/ 	.short	0x0010
        /*0024*/ 	.byte	0x00, 0xf0, 0x41, 0x00


	//----- nvinfo : EIATTR_KPARAM_INFO
	.align		4
.L_11:
        /*0028*/ 	.byte	0x04, 0x17
        /*002a*/ 	.short	(.L_13 - .L_12)
.L_12:
        /*002c*/ 	.word	0x00000000
        /*0030*/ 	.short	0x0000
        /*0032*/ 	.short	0x0000
        /*0034*/ 	.byte	0x00, 0xf0, 0x41, 0x00


	//----- nvinfo : EIATTR_SPARSE_MMA_MASK
	.align		4
.L_13:
        /*0038*/ 	.byte	0x03, 0x50
        /*003a*/ 	.short	0x0000


	//----- nvinfo : EIATTR_MAXREG_COUNT
	.align		4
        /*003c*/ 	.byte	0x03, 0x1b
        /*003e*/ 	.short	0x00ff


	//----- nvinfo : EIATTR_MERCURY_ISA_VERSION
	.align		4
        /*0040*/ 	.byte	0x03, 0x5f
        /*0042*/ 	.short	0x0101


	//----- nvinfo : EIATTR_VRC_CTA_INIT_COUNT
	.align		4
        /*0044*/ 	.byte	0x02, 0x4a
	.zero		1
	.zero		1


	//----- nvinfo : EIATTR_EXIT_INSTR_OFFSETS
	.align		4
        /*0048*/ 	.byte	0x04, 0x1c
        /*004a*/ 	.short	(.L_15 - .L_14)


	//   ....[0]....
.L_14:
        /*004c*/ 	.word	0x00000910


	//----- nvinfo : EIATTR_CBANK_PARAM_SIZE
	.align		4
.L_15:
        /*0050*/ 	.byte	0x03, 0x19
        /*0052*/ 	.short	0x0030


	//----- nvinfo : EIATTR_PARAM_CBANK
	.align		4
        /*0054*/ 	.byte	0x04, 0x0a
        /*0056*/ 	.short	(.L_17 - .L_16)
	.align		4
.L_16:
        /*0058*/ 	.word	index@(.nv.constant0._Z12MatMulKernel6MatrixS_S_)
        /*005c*/ 	.short	0x0380
        /*005e*/ 	.short	0x0030


	//----- nvinfo : EIATTR_SW_WAR
	.align		4
.L_17:
        /*0060*/ 	.byte	0x04, 0x36
        /*0062*/ 	.short	(.L_19 - .L_18)
.L_18:
        /*0064*/ 	.word	0x00000008
.L_19:


//--------------------- .nv.callgraph             --------------------------
	.section	.nv.callgraph,"",@"SHT_CUDA_CALLGRAPH"
	.align	4
	.sectionentsize	8
	.align		4
        /*0000*/ 	.word	0x00000000
	.align		4
        /*0004*/ 	.word	0xffffffff
	.align		4
        /*0008*/ 	.word	0x00000000
	.align		4
        /*000c*/ 	.word	0xfffffffe
	.align		4
        /*0010*/ 	.word	0x00000000
	.align		4
        /*0014*/ 	.word	0xfffffffd
	.align		4
        /*0018*/ 	.word	0x00000000
	.align		4
        /*001c*/ 	.word	0xfffffffc


//--------------------- .text._Z12MatMulKernel6MatrixS_S_ --------------------------
	.section	.text._Z12MatMulKernel6MatrixS_S_,"ax",@progbits
	.align	128
        .global         _Z12MatMulKernel6MatrixS_S_
        .type           _Z12MatMulKernel6MatrixS_S_,@function
        .size           _Z12MatMulKernel6MatrixS_S_,(.L_x_6 - _Z12MatMulKernel6MatrixS_S_)
        .other          _Z12MatMulKernel6MatrixS_S_,@"STO_CUDA_ENTRY STV_DEFAULT"
_Z12MatMulKernel6MatrixS_S_:
.text._Z12MatMulKernel6MatrixS_S_:
[----:B------:R-:W-:Y:S01]  /*0000*/  LDC R1, c[0x0][0x37c] ;  /* 0x0000df00ff017b82 */ /* 0x000fe20000000800 */
[----:B------:R-:W0:Y:S01]  /*0010*/  S2R R3, SR_TID.Y ;  /* 0x0000000000037919 */ /* 0x000e220000002200 */
[----:B------:R-:W1:Y:S06]  /*0020*/  LDCU UR5, c[0x0][0x380] ;  /* 0x00007000ff0577ac */ /* 0x000e6c0008000800 */
[----:B------:R-:W0:Y:S01]  /*0030*/  LDC R0, c[0x0][0x364] ;  /* 0x0000d900ff007b82 */ /* 0x000e220000000800 */
[----:B------:R-:W-:Y:S01]  /*0040*/  CS2R R6, SRZ ;  /* 0x0000000000067805 */ /* 0x000fe2000001ff00 */
[----:B------:R-:W2:Y:S01]  /*0050*/  S2R R2, SR_TID.X ;  /* 0x0000000000027919 */ /* 0x000ea20000002100 */
[----:B------:R-:W3:Y:S05]  /*0060*/  LDCU.64 UR8, c[0x0][0x358] ;  /* 0x00006b00ff0877ac */ /* 0x000eea0008000a00 */
[----:B------:R-:W0:Y:S08]  /*0070*/  S2UR UR4, SR_CTAID.Y ;  /* 0x00000000000479c3 */ /* 0x000e300000002600 */
[----:B------:R-:W2:Y:S01]  /*0080*/  S2UR UR6, SR_CTAID.X ;  /* 0x00000000000679c3 */ /* 0x000ea20000002500 */
[----:B-1----:R-:W-:-:S07]  /*0090*/  UISETP.GE.AND UP0, UPT, UR5, 0x1, UPT ;  /* 0x000000010500788c */ /* 0x002fce000bf06270 */
[----:B------:R-:W2:Y:S01]  /*00a0*/  LDC R25, c[0x0][0x360] ;  /* 0x0000d800ff197b82 */ /* 0x000ea20000000800 */
[----:B0-----:R-:W-:Y:S02]  /*00b0*/  IMAD R0, R0, UR4, R3 ;  /* 0x0000000400007c24 */ /* 0x001fe4000f8e0203 */
[----:B--2---:R-:W-:Y:S01]  /*00c0*/  IMAD R25, R25, UR6, R2 ;  /* 0x0000000619197c24 */ /* 0x004fe2000f8e0202 */
[----:B---3--:R-:W-:Y:S06]  /*00d0*/  BRA.U !UP0, `(.L_x_0) ;  /* 0x0000000508f87547 */ /* 0x008fec000b800000 */
[----:B------:R-:W-:Y:S02]  /*00e0*/  UISETP.GE.U32.AND UP1, UPT, UR5, 0x8, UPT ;  /* 0x000000080500788c */ /* 0x000fe4000bf26070 */
[----:B------:R-:W-:Y:S01]  /*00f0*/  IMAD R24, R0, UR5, RZ ;  /* 0x0000000500187c24 */ /* 0x000fe2000f8e02ff */
[----:B------:R-:W-:Y:S01]  /*0100*/  ULOP3.LUT UR6, UR5, 0x7, URZ, 0xc0, !UPT ;  /* 0x0000000705067892 */ /* 0x000fe2000f8ec0ff */
[----:B------:R-:W-:Y:S01]  /*0110*/  CS2R R6, SRZ ;  /* 0x0000000000067805 */ /* 0x000fe2000001ff00 */
[----:B------:R-:W-:Y:S02]  /*0120*/  UMOV UR4, URZ ;  /* 0x000000ff00047c82 */ /* 0x000fe40008000000 */
[----:B------:R-:W-:Y:S02]  /*0130*/  UISETP.NE.AND UP0, UPT, UR6, URZ, UPT ;  /* 0x000000ff0600728c */ /* 0x000fe4000bf05270 */
[----:B------:R-:W-:Y:S09]  /*0140*/  BRA.U !UP1, `(.L_x_1) ;  /* 0x0000000109c87547 */ /* 0x000ff2000b800000 */
[----:B------:R-:W0:Y:S01]  /*0150*/  LDC.64 R2, c[0x0][0x388] ;  /* 0x0000e200ff027b82 */ /* 0x000e220000000a00 */
[----:B------:R-:W-:Y:S01]  /*0160*/  ULOP3.LUT UR4, UR5, 0x7ffffff8, URZ, 0xc0, !UPT ;  /* 0x7ffffff805047892 */ /* 0x000fe2000f8ec0ff */
[----:B------:R-:W-:Y:S02]  /*0170*/  MOV R26, R25 ;  /* 0x00000019001a7202 */ /* 0x000fe40000000f00 */
[----:B------:R-:W-:Y:S01]  /*0180*/  CS2R R6, SRZ ;  /* 0x0000000000067805 */ /* 0x000fe2000001ff00 */
[----:B------:R-:W-:Y:S01]  /*0190*/  UIADD3 UR7, UPT, UPT, -UR4, URZ, URZ ;  /* 0x000000ff04077290 */ /* 0x000fe2000fffe1ff */
[----:B0-----:R-:W-:-:S03]  /*01a0*/  IMAD.WIDE.U32 R2, R24, 0x8, R2 ;  /* 0x0000000818027825 */ /* 0x001fc600078e0002 */
[----:B------:R-:W-:-:S04]  /*01b0*/  IADD3 R8, P0, PT, R2, 0x20, RZ ;  /* 0x0000002002087810 */ /* 0x000fc80007f1e0ff */
[----:B------:R-:W-:-:S09]  /*01c0*/  IADD3.X R9, PT, PT, RZ, R3, RZ, P0, !PT ;  /* 0x00000003ff097210 */ /* 0x000fd200007fe4ff */
.L_x_2:
[----:B------:R-:W0:Y:S01]  /*01d0*/  LDC.64 R20, c[0x0][0x398] ;  /* 0x0000e600ff147b82 */ /* 0x000e220000000a00 */
[----:B------:R-:W-:Y:S02]  /*01e0*/  MOV R2, R8 ;  /* 0x0000000800027202 */ /* 0x000fe40000000f00 */
[----:B------:R-:W-:-:S05]  /*01f0*/  MOV R3, R9 ;  /* 0x0000000900037202 */ /* 0x000fca0000000f00 */
[----:B------:R-:W2:Y:S01]  /*0200*/  LDG.E.64 R12, desc[UR8][R2.64+-0x20] ;  /* 0xffffe008020c7981 */ /* 0x000ea2000c1e1b00 */
[----:B------:R-:W1:Y:S03]  /*0210*/  LDC R27, c[0x0][0x390] ;  /* 0x0000e400ff1b7b82 */ /* 0x000e660000000800 */
[----:B------:R-:W3:Y:S04]  /*0220*/  LDG.E.64 R10, desc[UR8][R2.64+-0x18] ;  /* 0xffffe808020a7981 */ /* 0x000ee8000c1e1b00 */
[----:B------:R-:W4:Y:S01]  /*0230*/  LDG.E.64 R16, desc[UR8][R2.64+-0x10] ;  /* 0xfffff00802107981 */ /* 0x000f22000c1e1b00 */
[----:B0-----:R-:W-:-:S05]  /*0240*/  IMAD.WIDE R20, R26, 0x8, R20 ;  /* 0x000000081a147825 */ /* 0x001fca00078e0214 */
[----:B------:R-:W2:Y:S01]  /*0250*/  LDG.E.64 R14, desc[UR8][R20.64] ;  /* 0x00000008140e7981 */ /* 0x000ea2000c1e1b00 */
[----:B-1----:R-:W-:-:S05]  /*0260*/  IMAD.WIDE R22, R27, 0x8, R20 ;  /* 0x000000081b167825 */ /* 0x002fca00078e0214 */
[----:B------:R-:W3:Y:S01]  /*0270*/  LDG.E.64 R4, desc[UR8][R22.64] ;  /* 0x0000000816047981 */ /* 0x000ee2000c1e1b00 */
[----:B------:R-:W-:-:S05]  /*0280*/  IMAD.WIDE R18, R27, 0x8, R22 ;  /* 0x000000081b127825 */ /* 0x000fca00078e0216 */
[----:B------:R0:W4:Y:S02]  /*0290*/  LDG.E.64 R8, desc[UR8][R18.64] ;  /* 0x0000000812087981 */ /* 0x000124000c1e1b00 */
[C---:B0-----:R-:W-:Y:S01]  /*02a0*/  IMAD.WIDE R18, R27.reuse, 0x8, R18 ;  /* 0x000000081b127825 */ /* 0x041fe200078e0212 */
[----:B--2---:R-:W-:Y:S01]  /*02b0*/  DFMA R6, R12, R14, R6 ;  /* 0x0000000e0c06722b */ /* 0x004fe20000000006 */
[----:B------:R-:W2:Y:S04]  /*02c0*/  LDG.E.64 R12, desc[UR8][R2.64+-0x8] ;  /* 0xfffff808020c7981 */ /* 0x000ea8000c1e1b00 */
[----:B------:R0:W2:Y:S01]  /*02d0*/  LDG.E.64 R14, desc[UR8][R18.64] ;  /* 0x00000008120e7981 */ /* 0x0000a2000c1e1b00 */
[C---:B------:R-:W-:Y:S02]  /*02e0*/  IMAD.WIDE R20, R27.reuse, 0x8, R18 ;  /* 0x000000081b147825 */ /* 0x040fe400078e0212 */
[----:B---3--:R-:W-:Y:S01]  /*02f0*/  DFMA R10, R10, R4, R6 ;  /* 0x000000040a0a722b */ /* 0x008fe20000000006 */
[----:B------:R-:W3:Y:S04]  /*0300*/  LDG.E.64 R4, desc[UR8][R2.64] ;  /* 0x0000000802047981 */ /* 0x000ee8000c1e1b00 */
[----:B------:R-:W3:Y:S01]  /*0310*/  LDG.E.64 R6, desc[UR8][R20.64] ;  /* 0x0000000814067981 */ /* 0x000ee2000c1e1b00 */
[----:B------:R-:W-:-:S02]  /*0320*/  IMAD.WIDE R28, R27, 0x8, R20 ;  /* 0x000000081b1c7825 */ /* 0x000fc400078e0214 */
[----:B----4-:R-:W-:Y:S01]  /*0330*/  DFMA R16, R16, R8, R10 ;  /* 0x000000081010722b */ /* 0x010fe2000000000a */
[----:B------:R-:W4:Y:S04]  /*0340*/  LDG.E.64 R8, desc[UR8][R2.64+0x8] ;  /* 0x0000080802087981 */ /* 0x000f28000c1e1b00 */
[----:B------:R-:W4:Y:S01]  /*0350*/  LDG.E.64 R10, desc[UR8][R28.64] ;  /* 0x000000081c0a7981 */ /* 0x000f22000c1e1b00 */
[----:B------:R-:W-:-:S03]  /*0360*/  IMAD.WIDE R22, R27, 0x8, R28 ;  /* 0x000000081b167825 */ /* 0x000fc600078e021c */
[----:B------:R-:W5:Y:S01]  /*0370*/  LDG.E.64 R20, desc[UR8][R2.64+0x18] ;  /* 0x0000180802147981 */ /* 0x000f62000c1e1b00 */
[----:B0-----:R-:W-:-:S06]  /*0380*/  IMAD.WIDE R18, R27, 0x8, R22 ;  /* 0x000000081b127825 */ /* 0x001fcc00078e0216 */
[----:B------:R-:W5:Y:S01]  /*0390*/  LDG.E.64 R18, desc[UR8][R18.64] ;  /* 0x0000000812127981 */ /* 0x000f62000c1e1b00 */
[----:B--2---:R-:W-:-:S03]  /*03a0*/  DFMA R12, R12, R14, R16 ;  /* 0x0000000e0c0c722b */ /* 0x004fc60000000010 */
[----:B------:R-:W2:Y:S04]  /*03b0*/  LDG.E.64 R14, desc[UR8][R2.64+0x10] ;  /* 0x00001008020e7981 */ /* 0x000ea8000c1e1b00 */
[----:B------:R-:W2:Y:S01]  /*03c0*/  LDG.E.64 R16, desc[UR8][R22.64] ;  /* 0x0000000816107981 */ /* 0x000ea2000c1e1b00 */
[----:B---3--:R-:W-:Y:S01]  /*03d0*/  DFMA R4, R4, R6, R12 ;  /* 0x000000060404722b */ /* 0x008fe2000000000c */
[----:B------:R-:W-:-:S07]  /*03e0*/  UIADD3 UR7, UPT, UPT, UR7, 0x8, URZ ;  /* 0x0000000807077890 */ /* 0x000fce000fffe0ff */
[----:B----4-:R-:W-:Y:S01]  /*03f0*/  DFMA R4, R8, R10, R4 ;  /* 0x0000000a0804722b */ /* 0x010fe20000000004 */
[----:B------:R-:W-:Y:S01]  /*0400*/  UISETP.NE.AND UP1, UPT, UR7, URZ, UPT ;  /* 0x000000ff0700728c */ /* 0x000fe2000bf25270 */
[----:B------:R-:W-:Y:S02]  /*0410*/  IADD3 R8, P0, PT, R2, 0x40, RZ ;  /* 0x0000004002087810 */ /* 0x000fe40007f1e0ff */
[----:B------:R-:W-:Y:S02]  /*0420*/  LEA R26, R27, R26, 0x3 ;  /* 0x0000001a1b1a7211 */ /* 0x000fe400078e18ff */
[----:B------:R-:W-:Y:S02]  /*0430*/  IADD3.X R9, PT, PT, RZ, R3, RZ, P0, !PT ;  /* 0x00000003ff097210 */ /* 0x000fe400007fe4ff */
[----:B--2---:R-:W-:-:S08]  /*0440*/  DFMA R4, R14, R16, R4 ;  /* 0x000000100e04722b */ /* 0x004fd00000000004 */
[----:B-----5:R-:W-:Y:S01]  /*0450*/  DFMA R6, R20, R18, R4 ;  /* 0x000000121406722b */ /* 0x020fe20000000004 */
[----:B------:R-:W-:Y:S10]  /*0460*/  BRA.U UP1, `(.L_x_2) ;  /* 0xfffffffd01587547 */ /* 0x000ff4000b83ffff */
.L_x_1:
[----:B------:R-:W-:Y:S05]  /*0470*/  BRA.U !UP0, `(.L_x_0) ;  /* 0x0000000508107547 */ /* 0x000fea000b800000 */
[----:B------:R-:W-:Y:S02]  /*0480*/  UISETP.GE.U32.AND UP0, UPT, UR6, 0x4, UPT ;  /* 0x000000040600788c */ /* 0x000fe4000bf06070 */
[----:B------:R-:W-:-:S04]  /*0490*/  ULOP3.LUT UR7, UR5, 0x3, URZ, 0xc0, !UPT ;  /* 0x0000000305077892 */ /* 0x000fc8000f8ec0ff */
[----:B------:R-:W-:-:S03]  /*04a0*/  UISETP.NE.AND UP1, UPT, UR7, URZ, UPT ;  /* 0x000000ff0700728c */ /* 0x000fc6000bf25270 */
[----:B------:R-:W-:Y:S08]  /*04b0*/  BRA.U !UP0, `(.L_x_3) ;  /* 0x0000000108707547 */ /* 0x000ff0000b800000 */
[----:B------:R-:W0:Y:S01]  /*04c0*/  LDC R18, c[0x0][0x390] ;  /* 0x0000e400ff127b82 */ /* 0x000e220000000800 */
[----:B------:R-:W1:Y:S01]  /*04d0*/  LDCU.64 UR10, c[0x0][0x388] ;  /* 0x00007100ff0a77ac */ /* 0x000e620008000a00 */
[C---:B------:R-:W-:Y:S02]  /*04e0*/  IADD3 R5, PT, PT, R24.reuse, UR4, RZ ;  /* 0x0000000418057c10 */ /* 0x040fe4000fffe0ff */
[----:B------:R-:W-:-:S04]  /*04f0*/  IADD3 R8, P0, PT, R24, UR4, RZ ;  /* 0x0000000418087c10 */ /* 0x000fc8000ff1e0ff */
[----:B------:R-:W2:Y:S08]  /*0500*/  LDC.64 R2, c[0x0][0x388] ;  /* 0x0000e200ff027b82 */ /* 0x000eb00000000a00 */
[----:B------:R-:W3:Y:S01]  /*0510*/  LDC.64 R22, c[0x0][0x398] ;  /* 0x0000e600ff167b82 */ /* 0x000ee20000000a00 */
[----:B0-----:R-:W-:Y:S02]  /*0520*/  IMAD R9, R18, UR4, R25 ;  /* 0x0000000412097c24 */ /* 0x001fe4000f8e0219 */
[----:B--2---:R-:W-:-:S06]  /*0530*/  IMAD.WIDE.U32 R2, R5, 0x8, R2 ;  /* 0x0000000805027825 */ /* 0x004fcc00078e0002 */
[----:B------:R-:W2:Y:S01]  /*0540*/  LDG.E.64 R2, desc[UR8][R2.64] ;  /* 0x0000000802027981 */ /* 0x000ea2000c1e1b00 */
[----:B---3--:R-:W-:Y:S01]  /*0550*/  IMAD.WIDE R22, R9, 0x8, R22 ;  /* 0x0000000809167825 */ /* 0x008fe200078e0216 */
[----:B------:R-:W-:Y:S02]  /*0560*/  IADD3.X R9, PT, PT, RZ, RZ, RZ, P0, !PT ;  /* 0x000000ffff097210 */ /* 0x000fe400007fe4ff */
[----:B-1----:R-:W-:Y:S02]  /*0570*/  LEA R16, P0, R8, UR10, 0x3 ;  /* 0x0000000a08107c11 */ /* 0x002fe4000f8018ff */
[----:B------:R-:W2:Y:S01]  /*0580*/  LDG.E.64 R4, desc[UR8][R22.64] ;  /* 0x0000000816047981 */ /* 0x000ea2000c1e1b00 */
[----:B------:R-:W-:Y:S01]  /*0590*/  IMAD.WIDE R26, R18, 0x8, R22 ;  /* 0x00000008121a7825 */ /* 0x000fe200078e0216 */
[----:B------:R-:W-:-:S04]  /*05a0*/  LEA.HI.X R17, R8, UR11, R9, 0x3, P0 ;  /* 0x0000000b08117c11 */ /* 0x000fc800080f1c09 */
[----:B------:R-:W3:Y:S01]  /*05b0*/  LDG.E.64 R14, desc[UR8][R26.64] ;  /* 0x000000081a0e7981 */ /* 0x000ee2000c1e1b00 */
[----:B------:R-:W-:-:S03]  /*05c0*/  IMAD.WIDE R28, R18, 0x8, R26 ;  /* 0x00000008121c7825 */ /* 0x000fc600078e021a */
[----:B------:R-:W3:Y:S04]  /*05d0*/  LDG.E.64 R12, desc[UR8][R16.64+0x8] ;  /* 0x00000808100c7981 */ /* 0x000ee8000c1e1b00 */
[----:B------:R-:W4:Y:S01]  /*05e0*/  LDG.E.64 R8, desc[UR8][R16.64+0x10] ;  /* 0x0000100810087981 */ /* 0x000f22000c1e1b00 */
[----:B------:R-:W-:-:S03]  /*05f0*/  IMAD.WIDE R20, R18, 0x8, R28 ;  /* 0x0000000812147825 */ /* 0x000fc600078e021c */
[----:B------:R-:W4:Y:S04]  /*0600*/  LDG.E.64 R10, desc[UR8][R28.64] ;  /* 0x000000081c0a7981 */ /* 0x000f28000c1e1b00 */
[----:B------:R-:W5:Y:S04]  /*0610*/  LDG.E.64 R18, desc[UR8][R16.64+0x18] ;  /* 0x0000180810127981 */ /* 0x000f68000c1e1b00 */
[----:B------:R-:W5:Y:S01]  /*0620*/  LDG.E.64 R20, desc[UR8][R20.64] ;  /* 0x0000000814147981 */ /* 0x000f62000c1e1b00 */
[----:B------:R-:W-:Y:S01]  /*0630*/  UIADD3 UR4, UPT, UPT, UR4, 0x4, URZ ;  /* 0x0000000404047890 */ /* 0x000fe2000fffe0ff */
[----:B--2---:R-:W-:-:S08]  /*0640*/  DFMA R2, R2, R4, R6 ;  /* 0x000000040202722b */ /* 0x004fd00000000006 */
[----:B---3--:R-:W-:-:S08]  /*0650*/  DFMA R2, R12, R14, R2 ;  /* 0x0000000e0c02722b */ /* 0x008fd00000000002 */
[----:B----4-:R-:W-:-:S08]  /*0660*/  DFMA R2, R8, R10, R2 ;  /* 0x0000000a0802722b */ /* 0x010fd00000000002 */
[----:B-----5:R-:W-:-:S11]  /*0670*/  DFMA R6, R18, R20, R2 ;  /* 0x000000141206722b */ /* 0x020fd60000000002 */
.L_x_3:
[----:B------:R-:W-:Y:S05]  /*0680*/  BRA.U !UP1, `(.L_x_0) ;  /* 0x00000001098c7547 */ /* 0x000fea000b800000 */
[----:B------:R-:W-:Y:S02]  /*0690*/  UISETP.NE.AND UP0, UPT, UR7, 0x1, UPT ;  /* 0x000000010700788c */ /* 0x000fe4000bf05270 */
[----:B------:R-:W-:-:S04]  /*06a0*/  ULOP3.LUT UR5, UR5, 0x1, URZ, 0xc0, !UPT ;  /* 0x0000000105057892 */ /* 0x000fc8000f8ec0ff */
[----:B------:R-:W-:-:S03]  /*06b0*/  UISETP.NE.U32.AND UP1, UPT, UR5, 0x1, UPT ;  /* 0x000000010500788c */ /* 0x000fc6000bf25070 */
[----:B------:R-:W-:Y:S08]  /*06c0*/  BRA.U !UP0, `(.L_x_4) ;  /* 0x0000000108507547 */ /* 0x000ff0000b800000 */
[----:B------:R-:W0:Y:S01]  /*06d0*/  LDC R12, c[0x0][0x390] ;  /* 0x0000e400ff0c7b82 */ /* 0x000e220000000800 */
[----:B------:R-:W1:Y:S01]  /*06e0*/  LDCU.64 UR6, c[0x0][0x388] ;  /* 0x00007100ff0677ac */ /* 0x000e620008000a00 */
[C---:B------:R-:W-:Y:S02]  /*06f0*/  IADD3 R9, PT, PT, R24.reuse, UR4, RZ ;  /* 0x0000000418097c10 */ /* 0x040fe4000fffe0ff */
[----:B------:R-:W-:-:S04]  /*0700*/  IADD3 R13, P0, PT, R24, UR4, RZ ;  /* 0x00000004180d7c10 */ /* 0x000fc8000ff1e0ff */
[----:B------:R-:W2:Y:S01]  /*0710*/  LDC.64 R2, c[0x0][0x388] ;  /* 0x0000e200ff027b82 */ /* 0x000ea20000000a00 */
[----:B------:R-:W-:-:S07]  /*0720*/  IADD3.X R14, PT, PT, RZ, RZ, RZ, P0, !PT ;  /* 0x000000ffff0e7210 */ /* 0x000fce00007fe4ff */
[----:B------:R-:W3:Y:S01]  /*0730*/  LDC.64 R4, c[0x0][0x398] ;  /* 0x0000e600ff047b82 */ /* 0x000ee20000000a00 */
[----:B-1----:R-:W-:Y:S01]  /*0740*/  LEA R10, P0, R13, UR6, 0x3 ;  /* 0x000000060d0a7c11 */ /* 0x002fe2000f8018ff */
[----:B0-----:R-:W-:Y:S02]  /*0750*/  IMAD R11, R12, UR4, R25 ;  /* 0x000000040c0b7c24 */ /* 0x001fe4000f8e0219 */
[----:B--2---:R-:W-:-:S06]  /*0760*/  IMAD.WIDE.U32 R2, R9, 0x8, R2 ;  /* 0x0000000809027825 */ /* 0x004fcc00078e0002 */
[----:B------:R-:W2:Y:S01]  /*0770*/  LDG.E.64 R2, desc[UR8][R2.64] ;  /* 0x0000000802027981 */ /* 0x000ea2000c1e1b00 */
[----:B---3--:R-:W-:Y:S01]  /*0780*/  IMAD.WIDE R4, R11, 0x8, R4 ;  /* 0x000000080b047825 */ /* 0x008fe200078e0204 */
[----:B------:R-:W-:-:S04]  /*0790*/  LEA.HI.X R11, R13, UR7, R14, 0x3, P0 ;  /* 0x000000070d0b7c11 */ /* 0x000fc800080f1c0e */
[----:B------:R-:W2:Y:S01]  /*07a0*/  LDG.E.64 R8, desc[UR8][R4.64] ;  /* 0x0000000804087981 */ /* 0x000ea2000c1e1b00 */
[----:B------:R-:W-:-:S03]  /*07b0*/  IMAD.WIDE R12, R12, 0x8, R4 ;  /* 0x000000080c0c7825 */ /* 0x000fc600078e0204 */
[----:B------:R-:W3:Y:S04]  /*07c0*/  LDG.E.64 R10, desc[UR8][R10.64+0x8] ;  /* 0x000008080a0a7981 */ /* 0x000ee8000c1e1b00 */
[----:B------:R-:W3:Y:S01]  /*07d0*/  LDG.E.64 R12, desc[UR8][R12.64] ;  /* 0x000000080c0c7981 */ /* 0x000ee2000c1e1b00 */
[----:B------:R-:W-:Y:S01]  /*07e0*/  UIADD3 UR4, UPT, UPT, UR4, 0x2, URZ ;  /* 0x0000000204047890 */ /* 0x000fe2000fffe0ff */
[----:B--2---:R-:W-:-:S08]  /*07f0*/  DFMA R6, R2, R8, R6 ;  /* 0x000000080206722b */ /* 0x004fd00000000006 */
[----:B---3--:R-:W-:-:S11]  /*0800*/  DFMA R6, R10, R12, R6 ;  /* 0x0000000c0a06722b */ /* 0x008fd60000000006 */
.L_x_4:
[----:B------:R-:W-:Y:S05]  /*0810*/  BRA.U UP1, `(.L_x_0) ;  /* 0x0000000101287547 */ /* 0x000fea000b800000 */
[----:B------:R-:W0:Y:S01]  /*0820*/  LDC R8, c[0x0][0x390] ;  /* 0x0000e400ff087b82 */ /* 0x000e220000000800 */
[----:B------:R-:W-:-:S07]  /*0830*/  IADD3 R9, PT, PT, R24, UR4, RZ ;  /* 0x0000000418097c10 */ /* 0x000fce000fffe0ff */
[----:B------:R-:W1:Y:S08]  /*0840*/  LDC.64 R2, c[0x0][0x388] ;  /* 0x0000e200ff027b82 */ /* 0x000e700000000a00 */
[----:B------:R-:W2:Y:S01]  /*0850*/  LDC.64 R4, c[0x0][0x398] ;  /* 0x0000e600ff047b82 */ /* 0x000ea20000000a00 */
[----:B0-----:R-:W-:Y:S02]  /*0860*/  IMAD R11, R8, UR4, R25 ;  /* 0x00000004080b7c24 */ /* 0x001fe4000f8e0219 */
[----:B-1----:R-:W-:-:S06]  /*0870*/  IMAD.WIDE.U32 R2, R9, 0x8, R2 ;  /* 0x0000000809027825 */ /* 0x002fcc00078e0002 */
[----:B------:R-:W3:Y:S01]  /*0880*/  LDG.E.64 R2, desc[UR8][R2.64] ;  /* 0x0000000802027981 */ /* 0x000ee2000c1e1b00 */
[----:B--2---:R-:W-:-:S06]  /*0890*/  IMAD.WIDE R4, R11, 0x8, R4 ;  /* 0x000000080b047825 */ /* 0x004fcc00078e0204 */
[----:B------:R-:W3:Y:S02]  /*08a0*/  LDG.E.64 R4, desc[UR8][R4.64] ;  /* 0x0000000804047981 */ /* 0x000ee4000c1e1b00 */
[----:B---3--:R-:W-:-:S11]  /*08b0*/  DFMA R6, R2, R4, R6 ;  /* 0x000000040206722b */ /* 0x008fd60000000006 */
.L_x_0:
[----:B------:R-:W0:Y:S01]  /*08c0*/  LDC.64 R2, c[0x0][0x3a8] ;  /* 0x0000ea00ff027b82 */ /* 0x000e220000000a00 */
[----:B------:R-:W1:Y:S02]  /*08d0*/  LDCU UR4, c[0x0][0x3a0] ;  /* 0x00007400ff0477ac */ /* 0x000e640008000800 */
[----:B-1----:R-:W-:-:S04]  /*08e0*/  IMAD R25, R0, UR4, R25 ;  /* 0x0000000400197c24 */ /* 0x002fc8000f8e0219 */
[----:B0-----:R-:W-:-:S05]  /*08f0*/  IMAD.WIDE R2, R25, 0x8, R2 ;  /* 0x0000000819027825 */ /* 0x001fca00078e0202 */
[----:B------:R-:W-:Y:S01]  /*0900*/  STG.E.64 desc[UR8][R2.64], R6 ;  /* 0x0000000602007986 */ /* 0x000fe2000c101b08 */
[----:B------:R-:W-:Y:S05]  /*0910*/  EXIT ;  /* 0x000000000000794d */ /* 0x000fea0003800000 */
.L_x_5:
[----:B------:R-:W-:-:S00]  /*0920*/  BRA `(.L_x_5) ;  /* 0xfffffffc00fc7947 */ /* 0x000fc0000383ffff */
[----:B------:R-:W-:-:S00]  /*0930*/  NOP ;  /* 0x0000000000007918 */ /* 0x000fc00000000000 */
        /* <DEDUP_REMOVED lines=12> */
.L_x_6:


//--------------------- .nv.shared.reserved.0     --------------------------
	.section	.nv.shared.reserved.0,"aw",@nobits
	.weak		__nv_reservedSMEM_offset_0_alias
	.size		__nv_reservedSMEM_offset_0_alias, 0, 64
	.other		__nv_reservedSMEM_offset_0_alias,@"STO_CUDA_RESERVED_SHARED STV_DEFAULT"
__nv_reservedSMEM_offset_0_alias:
	.zero		0
	.zero		64


//--------------------- .nv.constant0._Z12MatMulKernel6MatrixS_S_ --------------------------
	.section	.nv.constant0._Z12MatMulKernel6MatrixS_S_,"a",@progbits
	.sectionflags	@""
	.align	4
.nv.constant0._Z12MatMulKernel6MatrixS_S_:
	.zero		944


//--------------------- SYMBOLS --------------------------

	.type		.nv.reservedSmem.offset0,@object
	.size		.nv.reservedSmem.offset0,0x4
